//
// Generated by NVIDIA NVVM Compiler
//
// Compiler Build ID: CL-36424714
// Cuda compilation tools, release 13.0, V13.0.88
// Based on NVVM 20.0.0
//

.version 9.0
.target sm_100
.address_size 64

	// .globl	_Z10kernel_addiPKdPd

.visible .entry _Z10kernel_addiPKdPd(
	.param .u32 _Z10kernel_addiPKdPd_param_0,
	.param .u64 .ptr .align 1 _Z10kernel_addiPKdPd_param_1,
	.param .u64 .ptr .align 1 _Z10kernel_addiPKdPd_param_2
)
{
	.reg .pred 	%p<2>;
	.reg .b32 	%r<6>;
	.reg .b64 	%rd<8>;
	.reg .b64 	%fd<4>;

	ld.param.u32 	%r2, [_Z10kernel_addiPKdPd_param_0];
	ld.param.u64 	%rd1, [_Z10kernel_addiPKdPd_param_1];
	ld.param.u64 	%rd2, [_Z10kernel_addiPKdPd_param_2];
	mov.u32 	%r3, %ntid.x;
	mov.u32 	%r4, %ctaid.x;
	mov.u32 	%r5, %tid.x;
	mad.lo.s32 	%r1, %r3, %r4, %r5;
	setp.ge.s32 	%p1, %r1, %r2;
	@%p1 bra 	$L__BB0_2;
	cvta.to.global.u64 	%rd3, %rd1;
	cvta.to.global.u64 	%rd4, %rd2;
	mul.wide.s32 	%rd5, %r1, 8;
	add.s64 	%rd6, %rd3, %rd5;
	ld.global.f64 	%fd1, [%rd6];
	add.s64 	%rd7, %rd4, %rd5;
	ld.global.f64 	%fd2, [%rd7];
	add.f64 	%fd3, %fd1, %fd2;
	st.global.f64 	[%rd7], %fd3;
$L__BB0_2:
	ret;

}


// ===== COMPILED SASS (sm_100) =====

	.target	sm_100

	.elftype	@"ET_EXEC"


//--------------------- .note.nv.tkinfo           --------------------------
	.section	.note.nv.tkinfo,"",@"SHT_NOTE"
	.sectionflags	@"SHF_NOTE_NV_TKINFO"
	.tkinfo
        /*0018*/ 	.word	0x00000002
        /*0030*/ 	.string	""
        /*0030*/ 	.string	"ptxas"
        /*0030*/ 	.string	"Cuda compilation tools, release 13.0, V13.0.88"
        /*0030*/ 	.string	"Build cuda_13.0.r13.0/compiler.36424714_0"
        /*0030*/ 	.string	"-arch sm_100 -m 64 "



//--------------------- .note.nv.cuinfo           --------------------------
	.section	.note.nv.cuinfo,"",@"SHT_NOTE"
	.sectionflags	@"SHF_NOTE_NV_CUINFO"
        /*0018*/ 	.short	0x0002
        /*001a*/ 	.short	0x0064
        /*001c*/ 	.short	0x0082
	.zero		2


//--------------------- .nv.info                  --------------------------
	.section	.nv.info,"",@"SHT_CUDA_INFO"
	.align	4


	//----- nvinfo : EIATTR_REGCOUNT
	.align		4
        /*0000*/ 	.byte	0x04, 0x2f
        /*0002*/ 	.short	(.L_1 - .L_0)
	.align		4
.L_0:
        /*0004*/ 	.word	index@(_Z10kernel_addiPKdPd)
        /*0008*/ 	.word	0x0000000a


	//----- nvinfo : EIATTR_FRAME_SIZE
	.align		4
.L_1:
        /*000c*/ 	.byte	0x04, 0x11
        /*000e*/ 	.short	(.L_3 - .L_2)
	.align		4
.L_2:
        /*0010*/ 	.word	index@(_Z10kernel_addiPKdPd)
        /*0014*/ 	.word	0x00000000


	//----- nvinfo : EIATTR_MIN_STACK_SIZE
	.align		4
.L_3:
        /*0018*/ 	.byte	0x04, 0x12
        /*001a*/ 	.short	(.L_5 - .L_4)
	.align		4
.L_4:
        /*001c*/ 	.word	index@(_Z10kernel_addiPKdPd)
        /*0020*/ 	.word	0x00000000
.L_5:


//--------------------- .nv.compat                --------------------------
	.section	.nv.compat,"",@"SHT_CUDA_COMPAT_INFO"
	.align	4
        /*0000*/ 	.byte	0x02, 0x09, 0x00, 0x00, 0x02, 0x02, 0x01, 0x00, 0x02, 0x05, 0x05, 0x00, 0x03, 0x07, 0x01, 0x01
        /*0010*/ 	.byte	0x02, 0x03, 0x00, 0x00, 0x02, 0x06, 0x01, 0x00, 0x04, 0x0b, 0x08, 0x00, 0x01, 0x00, 0x00, 0x00
        /*0020*/ 	.byte	0x00, 0x00, 0x00, 0x00


//--------------------- .nv.info._Z10kernel_addiPKdPd --------------------------
	.section	.nv.info._Z10kernel_addiPKdPd,"",@"SHT_CUDA_INFO"
	.sectionflags	@""
	.align	4


	//----- nvinfo : EIATTR_CUDA_API_VERSION
	.align		4
        /*0000*/ 	.byte	0x04, 0x37
        /*0002*/ 	.short	(.L_7 - .L_6)
.L_6:
        /*0004*/ 	.word	0x00000082


	//----- nvinfo : EIATTR_KPARAM_INFO
	.align		4
.L_7:
        /*0008*/ 	.byte	0x04, 0x17
        /*000a*/ 	.short	(.L_9 - .L_8)
.L_8:
        /*000c*/ 	.word	0x00000000
        /*0010*/ 	.short	0x0002
        /*0012*/ 	.short	0x0010
        /*0014*/ 	.byte	0x00, 0xf5, 0x21, 0x00


	//----- nvinfo : EIATTR_KPARAM_INFO
	.align		4
.L_9:
        /*0018*/ 	.byte	0x04, 0x17
        /*001a*/ 	.short	(.L_11 - .L_10)
.L_10:
        /*001c*/ 	.word	0x00000000
        /*0020*/ 	.short	0x0001
        /*0022*/ 	.short	0x0008
        /*0024*/ 	.byte	0x00, 0xf5, 0x21, 0x00


	//----- nvinfo : EIATTR_KPARAM_INFO
	.align		4
.L_11:
        /*0028*/ 	.byte	0x04, 0x17
        /*002a*/ 	.short	(.L_13 - .L_12)
.L_12:
        /*002c*/ 	.word	0x00000000
        /*0030*/ 	.short	0x0000
        /*0032*/ 	.short	0x0000
        /*0034*/ 	.byte	0x00, 0xf0, 0x11, 0x00


	//----- nvinfo : EIATTR_SPARSE_MMA_MASK
	.align		4
.L_13:
        /*0038*/ 	.byte	0x03, 0x50
        /*003a*/ 	.short	0x0000


	//----- nvinfo : EIATTR_MAXREG_COUNT
	.align		4
        /*003c*/ 	.byte	0x03, 0x1b
        /*003e*/ 	.short	0x00ff


	//----- nvinfo : EIATTR_MERCURY_ISA_VERSION
	.align		4
        /*0040*/ 	.byte	0x03, 0x5f
        /*0042*/ 	.short	0x0101


	//----- nvinfo : EIATTR_VRC_CTA_INIT_COUNT
	.align		4
        /*0044*/ 	.byte	0x02, 0x4a
	.zero		1
	.zero		1


	//----- nvinfo : EIATTR_EXIT_INSTR_OFFSETS
	.align		4
        /*0048*/ 	.byte	0x04, 0x1c
        /*004a*/ 	.short	(.L_15 - .L_14)


	//   ....[0]....
.L_14:
        /*004c*/ 	.word	0x00000070


	//   ....[1]....
        /*0050*/ 	.word	0x00000110


	//----- nvinfo : EIATTR_CBANK_PARAM_SIZE
	.align		4
.L_15:
        /*0054*/ 	.byte	0x03, 0x19
        /*0056*/ 	.short	0x0018


	//----- nvinfo : EIATTR_PARAM_CBANK
	.align		4
        /*0058*/ 	.byte	0x04, 0x0a
        /*005a*/ 	.short	(.L_17 - .L_16)
	.align		4
.L_16:
        /*005c*/ 	.word	index@(.nv.constant0._Z10kernel_addiPKdPd)
        /*0060*/ 	.short	0x0380
        /*0062*/ 	.short	0x0018


	//----- nvinfo : EIATTR_SW_WAR
	.align		4
.L_17:
        /*0064*/ 	.byte	0x04, 0x36
        /*0066*/ 	.short	(.L_19 - .L_18)
.L_18:
        /*0068*/ 	.word	0x00000008
.L_19:


//--------------------- .nv.callgraph             --------------------------
	.section	.nv.callgraph,"",@"SHT_CUDA_CALLGRAPH"
	.align	4
	.sectionentsize	8
	.align		4
        /*0000*/ 	.word	0x00000000
	.align		4
        /*0004*/ 	.word	0xffffffff
	.align		4
        /*0008*/ 	.word	0x00000000
	.align		4
        /*000c*/ 	.word	0xfffffffe
	.align		4
        /*0010*/ 	.word	0x00000000
	.align		4
        /*0014*/ 	.word	0xfffffffd
	.align		4
        /*0018*/ 	.word	0x00000000
	.align		4
        /*001c*/ 	.word	0xfffffffc


//--------------------- .text._Z10kernel_addiPKdPd --------------------------
	.section	.text._Z10kernel_addiPKdPd,"ax",@progbits
	.align	128
        .global         _Z10kernel_addiPKdPd
        .type           _Z10kernel_addiPKdPd,@function
        .size           _Z10kernel_addiPKdPd,(.L_x_1 - _Z10kernel_addiPKdPd)
        .other          _Z10kernel_addiPKdPd,@"STO_CUDA_ENTRY STV_DEFAULT"
_Z10kernel_addiPKdPd:
.text._Z10kernel_addiPKdPd:
[----:B------:R-:W-:Y:S01]  /*0000*/  LDC R1, c[0x0][0x37c] ;  /* 0x0000df00ff017b82 */ /* 0x000fe20000000800 */
[----:B------:R-:W0:Y:S01]  /*0010*/  S2R R7, SR_CTAID.X ;  /* 0x0000000000077919 */ /* 0x000e220000002500 */
[----:B------:R-:W0:Y:S01]  /*0020*/  LDCU UR4, c[0x0][0x360] ;  /* 0x00006c00ff0477ac */ /* 0x000e220008000800 */
[----:B------:R-:W0:Y:S01]  /*0030*/  S2R R0, SR_TID.X ;  /* 0x0000000000007919 */ /* 0x000e220000002100 */
[----:B------:R-:W1:Y:S01]  /*0040*/  LDCU UR5, c[0x0][0x380] ;  /* 0x00007000ff0577ac */ /* 0x000e620008000800 */
[----:B0-----:R-:W-:-:S05]  /*0050*/  IMAD R7, R7, UR4, R0 ;  /* 0x0000000407077c24 */ /* 0x001fca000f8e0200 */
[----:B-1----:R-:W-:-:S13]  /*0060*/  ISETP.GE.AND P0, PT, R7, UR5, PT ;  /* 0x0000000507007c0c */ /* 0x002fda000bf06270 */
[----:B------:R-:W-:Y:S05]  /*0070*/  @P0 EXIT ;  /* 0x000000000000094d */ /* 0x000fea0003800000 */
[----:B------:R-:W0:Y:S01]  /*0080*/  LDC.64 R2, c[0x0][0x388] ;  /* 0x0000e200ff027b82 */ /* 0x000e220000000a00 */
[----:B------:R-:W1:Y:S07]  /*0090*/  LDCU.64 UR4, c[0x0][0x358] ;  /* 0x00006b00ff0477ac */ /* 0x000e6e0008000a00 */
[----:B------:R-:W2:Y:S01]  /*00a0*/  LDC.64 R4, c[0x0][0x390] ;  /* 0x0000e400ff047b82 */ /* 0x000ea20000000a00 */
[----:B0-----:R-:W-:-:S06]  /*00b0*/  IMAD.WIDE R2, R7, 0x8, R2 ;  /* 0x0000000807027825 */ /* 0x001fcc00078e0202 */
[----:B-1----:R-:W3:Y:S01]  /*00c0*/  LDG.E.64 R2, desc[UR4][R2.64] ;  /* 0x0000000402027981 */ /* 0x002ee2000c1e1b00 */
[----:B--2---:R-:W-:-:S05]  /*00d0*/  IMAD.WIDE R4, R7, 0x8, R4 ;  /* 0x0000000807047825 */ /* 0x004fca00078e0204 */
[----:B------:R-:W3:Y:S02]  /*00e0*/  LDG.E.64 R6, desc[UR4][R4.64] ;  /* 0x0000000404067981 */ /* 0x000ee4000c1e1b00 */
[----:B---3--:R-:W-:-:S07]  /*00f0*/  DADD R6, R2, R6 ;  /* 0x0000000002067229 */ /* 0x008fce0000000006 */
[----:B------:R-:W-:Y:S01]  /*0100*/  STG.E.64 desc[UR4][R4.64], R6 ;  /* 0x0000000604007986 */ /* 0x000fe2000c101b04 */
[----:B------:R-:W-:Y:S05]  /*0110*/  EXIT ;  /* 0x000000000000794d */ /* 0x000fea0003800000 */
.L_x_0:
[----:B------:R-:W-:-:S00]  /*0120*/  BRA `(.L_x_0) ;  /* 0xfffffffc00fc7947 */ /* 0x000fc0000383ffff */
[----:B------:R-:W-:-:S00]  /*0130*/  NOP ;  /* 0x0000000000007918 */ /* 0x000fc00000000000 */
        /* <DEDUP_REMOVED lines=12> */
.L_x_1:


//--------------------- .nv.shared.reserved.0     --------------------------
	.section	.nv.shared.reserved.0,"aw",@nobits
	.weak		__nv_reservedSMEM_offset_0_alias
	.size		__nv_reservedSMEM_offset_0_alias, 0, 64
	.other		__nv_reservedSMEM_offset_0_alias,@"STO_CUDA_RESERVED_SHARED STV_DEFAULT"
__nv_reservedSMEM_offset_0_alias:
	.zero		0
	.zero		64


//--------------------- .nv.constant0._Z10kernel_addiPKdPd --------------------------
	.section	.nv.constant0._Z10kernel_addiPKdPd,"a",@progbits
	.sectionflags	@""
	.align	4
.nv.constant0._Z10kernel_addiPKdPd:
	.zero		920


//--------------------- SYMBOLS --------------------------

	.type		.nv.reservedSmem.offset0,@object
	.size		.nv.reservedSmem.offset0,0x4
